	.headerflags	@"EF_CUDA_TEXMODE_UNIFIED EF_CUDA_64BIT_ADDRESS EF_CUDA_ACCELERATORS EF_CUDA_SM90 EF_CUDA_VIRTUAL_SM(EF_CUDA_SM90)"
	.elftype	@"ET_EXEC"


//--------------------- .nv.info                  --------------------------
	.section	.nv.info,"",@"SHT_CUDA_INFO"
	.align	4


	//----- nvinfo : EIATTR_REGCOUNT
	.align		4
        /*0000*/ 	.byte	0x04, 0x2f
        /*0002*/ 	.short	(.L_1 - .L_0)
	.align		4
.L_0:
        /*0004*/ 	.word	index@(triton_poi_fused__unsafe_index_add_mul_sub_17)
        /*0008*/ 	.word	0x00000018


	//----- nvinfo : EIATTR_MIN_STACK_SIZE
	.align		4
.L_1:
        /*000c*/ 	.byte	0x04, 0x12
        /*000e*/ 	.short	(.L_3 - .L_2)
	.align		4
.L_2:
        /*0010*/ 	.word	index@(triton_poi_fused__unsafe_index_add_mul_sub_17)
        /*0014*/ 	.word	0x00000000


	//----- nvinfo : EIATTR_FRAME_SIZE
	.align		4
.L_3:
        /*0018*/ 	.byte	0x04, 0x11
        /*001a*/ 	.short	(.L_5 - .L_4)
	.align		4
.L_4:
        /*001c*/ 	.word	index@(triton_poi_fused__unsafe_index_add_mul_sub_17)
        /*0020*/ 	.word	0x00000000


	//----- nvinfo : EIATTR_MIN_STACK_SIZE
	.align		4
.L_5:
        /*0024*/ 	.byte	0x04, 0x12
        /*0026*/ 	.short	(.L_7 - .L_6)
	.align		4
.L_6:
        /*0028*/ 	.word	index@(triton_poi_fused__unsafe_index_add_mul_sub_17)
        /*002c*/ 	.word	0x00000000
.L_7:


//--------------------- .nv.info.triton_poi_fused__unsafe_index_add_mul_sub_17 --------------------------
	.section	.nv.info.triton_poi_fused__unsafe_index_add_mul_sub_17,"",@"SHT_CUDA_INFO"
	.sectionflags	@""
	.align	4


	//----- nvinfo : EIATTR_CUDA_API_VERSION
	.align		4
        /*0000*/ 	.byte	0x04, 0x37
        /*0002*/ 	.short	(.L_9 - .L_8)
.L_8:
        /*0004*/ 	.word	0x0000007c


	//----- nvinfo : EIATTR_KPARAM_INFO
	.align		4
.L_9:
        /*0008*/ 	.byte	0x04, 0x17
        /*000a*/ 	.short	(.L_11 - .L_10)
.L_10:
        /*000c*/ 	.word	0x00000000
        /*0010*/ 	.short	0x0006
        /*0012*/ 	.short	0x0030
        /*0014*/ 	.byte	0x00, 0xf0, 0x11, 0x00


	//----- nvinfo : EIATTR_KPARAM_INFO
	.align		4
.L_11:
        /*0018*/ 	.byte	0x04, 0x17
        /*001a*/ 	.short	(.L_13 - .L_12)
.L_12:
        /*001c*/ 	.word	0x00000000
        /*0020*/ 	.short	0x0005
        /*0022*/ 	.short	0x0028
        /*0024*/ 	.byte	0x00, 0xf4, 0x21, 0x00


	//----- nvinfo : EIATTR_KPARAM_INFO
	.align		4
.L_13:
        /*0028*/ 	.byte	0x04, 0x17
        /*002a*/ 	.short	(.L_15 - .L_14)
.L_14:
        /*002c*/ 	.word	0x00000000
        /*0030*/ 	.short	0x0004
        /*0032*/ 	.short	0x0020
        /*0034*/ 	.byte	0x00, 0xf4, 0x21, 0x00


	//----- nvinfo : EIATTR_KPARAM_INFO
	.align		4
.L_15:
        /*0038*/ 	.byte	0x04, 0x17
        /*003a*/ 	.short	(.L_17 - .L_16)
.L_16:
        /*003c*/ 	.word	0x00000000
        /*0040*/ 	.short	0x0003
        /*0042*/ 	.short	0x0018
        /*0044*/ 	.byte	0x00, 0xf4, 0x21, 0x00


	//----- nvinfo : EIATTR_KPARAM_INFO
	.align		4
.L_17:
        /*0048*/ 	.byte	0x04, 0x17
        /*004a*/ 	.short	(.L_19 - .L_18)
.L_18:
        /*004c*/ 	.word	0x00000000
        /*0050*/ 	.short	0x0002
        /*0052*/ 	.short	0x0010
        /*0054*/ 	.byte	0x00, 0xf4, 0x21, 0x00


	//----- nvinfo : EIATTR_KPARAM_INFO
	.align		4
.L_19:
        /*0058*/ 	.byte	0x04, 0x17
        /*005a*/ 	.short	(.L_21 - .L_20)
.L_20:
        /*005c*/ 	.word	0x00000000
        /*0060*/ 	.short	0x0001
        /*0062*/ 	.short	0x0008
        /*0064*/ 	.byte	0x00, 0xf4, 0x21, 0x00


	//----- nvinfo : EIATTR_KPARAM_INFO
	.align		4
.L_21:
        /*0068*/ 	.byte	0x04, 0x17
        /*006a*/ 	.short	(.L_23 - .L_22)
.L_22:
        /*006c*/ 	.word	0x00000000
        /*0070*/ 	.short	0x0000
        /*0072*/ 	.short	0x0000
        /*0074*/ 	.byte	0x00, 0xf4, 0x21, 0x00


	//----- nvinfo : EIATTR_SPARSE_MMA_MASK
	.align		4
.L_23:
        /*0078*/ 	.byte	0x03, 0x50
        /*007a*/ 	.short	0x0000


	//----- nvinfo : EIATTR_MAXREG_COUNT
	.align		4
        /*007c*/ 	.byte	0x03, 0x1b
        /*007e*/ 	.short	0x00ff


	//----- nvinfo : EIATTR_EXIT_INSTR_OFFSETS
	.align		4
        /*0080*/ 	.byte	0x04, 0x1c
        /*0082*/ 	.short	(.L_25 - .L_24)


	//   ....[0]....
.L_24:
        /*0084*/ 	.word	0x000005c0


	//----- nvinfo : EIATTR_REQNTID
	.align		4
.L_25:
        /*0088*/ 	.byte	0x04, 0x10
        /*008a*/ 	.short	(.L_27 - .L_26)
.L_26:
        /*008c*/ 	.word	0x00000100
        /*0090*/ 	.word	0x00000001
        /*0094*/ 	.word	0x00000001


	//----- nvinfo : EIATTR_CBANK_PARAM_SIZE
	.align		4
.L_27:
        /*0098*/ 	.byte	0x03, 0x19
        /*009a*/ 	.short	0x0034


	//----- nvinfo : EIATTR_PARAM_CBANK
	.align		4
        /*009c*/ 	.byte	0x04, 0x0a
        /*009e*/ 	.short	(.L_29 - .L_28)
	.align		4
.L_28:
        /*00a0*/ 	.word	index@(.nv.constant0.triton_poi_fused__unsafe_index_add_mul_sub_17)
        /*00a4*/ 	.short	0x0210
        /*00a6*/ 	.short	0x0034


	//----- nvinfo : EIATTR_SW_WAR
	.align		4
.L_29:
        /*00a8*/ 	.byte	0x04, 0x36
        /*00aa*/ 	.short	(.L_31 - .L_30)
.L_30:
        /*00ac*/ 	.word	0x00000008
.L_31:


//--------------------- .nv.callgraph             --------------------------
	.section	.nv.callgraph,"",@"SHT_CUDA_CALLGRAPH"
	.align	4
	.sectionentsize	8
	.align		4
        /*0000*/ 	.word	0x00000000
	.align		4
        /*0004*/ 	.word	0xffffffff
	.align		4
        /*0008*/ 	.word	0x00000000
	.align		4
        /*000c*/ 	.word	0xfffffffe
	.align		4
        /*0010*/ 	.word	0x00000000
	.align		4
        /*0014*/ 	.word	0xfffffffd
	.align		4
        /*0018*/ 	.word	0x00000000
	.align		4
        /*001c*/ 	.word	0xfffffffc


//--------------------- .text.triton_poi_fused__unsafe_index_add_mul_sub_17 --------------------------
	.section	.text.triton_poi_fused__unsafe_index_add_mul_sub_17,"ax",@progbits
	.align	128
        .global         triton_poi_fused__unsafe_index_add_mul_sub_17
        .type           triton_poi_fused__unsafe_index_add_mul_sub_17,@function
        .size           triton_poi_fused__unsafe_index_add_mul_sub_17,(.L_x_1 - triton_poi_fused__unsafe_index_add_mul_sub_17)
        .other          triton_poi_fused__unsafe_index_add_mul_sub_17,@"STO_CUDA_ENTRY STV_DEFAULT"
triton_poi_fused__unsafe_index_add_mul_sub_17:
.text.triton_poi_fused__unsafe_index_add_mul_sub_17:
[----:B------:R-:W-:Y:S01]  /*0000*/  LDC R1, c[0x0][0x28] ;  /* 0x00000a00ff017b82 */ /* 0x000fe20000000800 */
[----:B------:R-:W1:Y:S07]  /*0010*/  S2R R0, SR_TID.X ;  /* 0x0000000000007919 */ /* 0x000e6e0000002100 */
[----:B------:R-:W2:Y:S01]  /*0020*/  LDC.64 R8, c[0x0][0x218] ;  /* 0x00008600ff087b82 */ /* 0x000ea20000000a00 */
[----:B------:R-:W-:Y:S01]  /*0030*/  ULDC.64 UR4, c[0x0][0x208] ;  /* 0x0000820000047ab9 */ /* 0x000fe20000000a00 */
[----:B------:R-:W-:Y:S01]  /*0040*/  ULDC.64 UR6, c[0x0][0x220] ;  /* 0x0000880000067ab9 */ /* 0x000fe20000000a00 */
[----:B------:R-:W3:Y:S05]  /*0050*/  S2R R3, SR_CTAID.X ;  /* 0x0000000000037919 */ /* 0x000eea0000002500 */
[----:B------:R-:W4:Y:S01]  /*0060*/  LDC.64 R12, c[0x0][0x210] ;  /* 0x00008400ff0c7b82 */ /* 0x000f220000000a00 */
[----:B-1----:R-:W-:-:S05]  /*0070*/  IMAD.SHL.U32 R0, R0, 0x2, RZ ;  /* 0x0000000200007824 */ /* 0x002fca00078e00ff */
[----:B------:R-:W-:-:S05]  /*0080*/  LOP3.LUT R0, R0, 0x1fe, RZ, 0xc0, !PT ;  /* 0x000001fe00007812 */ /* 0x000fca00078ec0ff */
[----:B---3--:R-:W-:-:S05]  /*0090*/  IMAD R0, R3, 0x200, R0 ;  /* 0x0000020003007824 */ /* 0x008fca00078e0200 */
[----:B------:R-:W-:-:S04]  /*00a0*/  SHF.R.S32.HI R5, RZ, 0x1f, R0 ;  /* 0x0000001fff057819 */ /* 0x000fc80000011400 */
[----:B------:R-:W-:Y:S02]  /*00b0*/  LEA.HI R6, R5, R0, RZ, 0x4 ;  /* 0x0000000005067211 */ /* 0x000fe400078f20ff */
[----:B------:R-:W1:Y:S02]  /*00c0*/  LDC.64 R4, c[0x0][0x228] ;  /* 0x00008a00ff047b82 */ /* 0x000e640000000a00 */
[----:B------:R-:W-:-:S05]  /*00d0*/  LOP3.LUT R7, R6, 0xfffffff0, RZ, 0xc0, !PT ;  /* 0xfffffff006077812 */ /* 0x000fca00078ec0ff */
[----:B------:R-:W-:-:S04]  /*00e0*/  IMAD.IADD R2, R0, 0x1, -R7 ;  /* 0x0000000100027824 */ /* 0x000fc800078e0a07 */
[----:B--2---:R-:W-:Y:S01]  /*00f0*/  IMAD.WIDE R8, R2, 0x8, R8 ;  /* 0x0000000802087825 */ /* 0x004fe200078e0208 */
[----:B------:R-:W-:-:S05]  /*0100*/  SHF.R.S32.HI R14, RZ, 0x4, R6 ;  /* 0x00000004ff0e7819 */ /* 0x000fca0000011406 */
[----:B------:R-:W2:Y:S01]  /*0110*/  LDG.E.EL.128 R8, desc[UR4][R8.64] ;  /* 0x0000000408087981 */ /* 0x000ea2000c2e1d00 */
[----:B------:R-:W-:-:S04]  /*0120*/  LEA.HI R6, R14, R14, RZ, 0x4 ;  /* 0x0000000e0e067211 */ /* 0x000fc800078f20ff */
[----:B------:R-:W-:Y:S01]  /*0130*/  LOP3.LUT R15, R6, 0xfffffff0, RZ, 0xc0, !PT ;  /* 0xfffffff0060f7812 */ /* 0x000fe200078ec0ff */
[----:B-1----:R-:W-:-:S04]  /*0140*/  IMAD.WIDE R4, R2, 0x8, R4 ;  /* 0x0000000802047825 */ /* 0x002fc800078e0204 */
[----:B------:R-:W-:Y:S02]  /*0150*/  IMAD.IADD R15, R14, 0x1, -R15 ;  /* 0x000000010e0f7824 */ /* 0x000fe400078e0a0f */
[----:B------:R-:W3:Y:S02]  /*0160*/  LDG.E.EL.128 R4, desc[UR4][R4.64] ;  /* 0x0000000404047981 */ /* 0x000ee4000c2e1d00 */
[----:B----4-:R-:W-:-:S06]  /*0170*/  IMAD.WIDE R12, R15, 0x8, R12 ;  /* 0x000000080f0c7825 */ /* 0x010fcc00078e020c */
[----:B------:R-:W4:Y:S01]  /*0180*/  LDG.E.EL.64 R12, desc[UR4][R12.64] ;  /* 0x000000040c0c7981 */ /* 0x000f22000c2e1b00 */
[----:B------:R-:W-:-:S04]  /*0190*/  SHF.R.S32.HI R3, RZ, 0x16, R3 ;  /* 0x00000016ff037819 */ /* 0x000fc80000011403 */
[----:B------:R-:W-:-:S04]  /*01a0*/  SGXT R3, R3, 0x1 ;  /* 0x000000010303781a */ /* 0x000fc80000000200 */
[----:B------:R-:W-:Y:S02]  /*01b0*/  LEA.HI R3, R3, R0, RZ, 0x8 ;  /* 0x0000000003037211 */ /* 0x000fe400078f40ff */
[----:B--2---:R-:W-:Y:S02]  /*01c0*/  IADD3 R17, P2, R8, 0x18, RZ ;  /* 0x0000001808117810 */ /* 0x004fe40007f5e0ff */
[----:B------:R-:W-:Y:S02]  /*01d0*/  IADD3 R15, P1, R10, 0x18, RZ ;  /* 0x000000180a0f7810 */ /* 0x000fe40007f3e0ff */
[----:B------:R-:W-:Y:S01]  /*01e0*/  ISETP.GE.AND P0, PT, R9, RZ, PT ;  /* 0x000000ff0900720c */ /* 0x000fe20003f06270 */
[----:B------:R-:W-:Y:S01]  /*01f0*/  IMAD.X R21, RZ, RZ, R9, P2 ;  /* 0x000000ffff157224 */ /* 0x000fe200010e0609 */
[----:B------:R-:W-:Y:S01]  /*0200*/  ISETP.GE.AND P2, PT, R11, RZ, PT ;  /* 0x000000ff0b00720c */ /* 0x000fe20003f46270 */
[----:B------:R-:W-:Y:S01]  /*0210*/  IMAD.X R19, RZ, RZ, R11, P1 ;  /* 0x000000ffff137224 */ /* 0x000fe200008e060b */
[----:B------:R-:W-:-:S02]  /*0220*/  SEL R16, R17, R8, !P0 ;  /* 0x0000000811107207 */ /* 0x000fc40004000000 */
[----:B------:R-:W-:Y:S02]  /*0230*/  SEL R17, R21, R9, !P0 ;  /* 0x0000000915117207 */ /* 0x000fe40004000000 */
[----:B------:R-:W-:Y:S02]  /*0240*/  SEL R9, R15, R10, !P2 ;  /* 0x0000000a0f097207 */ /* 0x000fe40005000000 */
[----:B------:R-:W-:Y:S02]  /*0250*/  SEL R14, R19, R11, !P2 ;  /* 0x0000000b130e7207 */ /* 0x000fe40005000000 */
[----:B------:R-:W-:Y:S02]  /*0260*/  LEA R10, P1, R16, UR6, 0x2 ;  /* 0x00000006100a7c11 */ /* 0x000fe4000f8210ff */
[----:B---3--:R-:W-:Y:S02]  /*0270*/  IADD3 R15, P0, R4, 0x18, RZ ;  /* 0x00000018040f7810 */ /* 0x008fe40007f1e0ff */
[----:B------:R-:W-:-:S02]  /*0280*/  LEA R8, P2, R9, UR6, 0x2 ;  /* 0x0000000609087c11 */ /* 0x000fc4000f8410ff */
[----:B------:R-:W-:Y:S01]  /*0290*/  LEA.HI.X R11, R16, UR7, R17, 0x2, P1 ;  /* 0x00000007100b7c11 */ /* 0x000fe200088f1411 */
[----:B------:R-:W-:Y:S01]  /*02a0*/  IMAD.X R19, RZ, RZ, R5, P0 ;  /* 0x000000ffff137224 */ /* 0x000fe200000e0605 */
[----:B------:R-:W-:Y:S02]  /*02b0*/  LEA.HI.X R9, R9, UR7, R14, 0x2, P2 ;  /* 0x0000000709097c11 */ /* 0x000fe400090f140e */
[----:B------:R-:W-:Y:S02]  /*02c0*/  ISETP.GE.AND P1, PT, R5, RZ, PT ;  /* 0x000000ff0500720c */ /* 0x000fe40003f26270 */
[----:B------:R-:W-:Y:S02]  /*02d0*/  IADD3 R17, P2, R6, 0x18, RZ ;  /* 0x0000001806117810 */ /* 0x000fe40007f5e0ff */
[----:B------:R-:W-:Y:S02]  /*02e0*/  ISETP.GE.AND P0, PT, R7, RZ, PT ;  /* 0x000000ff0700720c */ /* 0x000fe40003f06270 */
[----:B------:R-:W-:-:S02]  /*02f0*/  SEL R4, R15, R4, !P1 ;  /* 0x000000040f047207 */ /* 0x000fc40004800000 */
[----:B------:R-:W-:Y:S01]  /*0300*/  SEL R15, R19, R5, !P1 ;  /* 0x00000005130f7207 */ /* 0x000fe20004800000 */
[----:B------:R-:W-:Y:S01]  /*0310*/  IMAD.X R19, RZ, RZ, R7, P2 ;  /* 0x000000ffff137224 */ /* 0x000fe200010e0607 */
[----:B------:R-:W-:Y:S02]  /*0320*/  SEL R5, R17, R6, !P0 ;  /* 0x0000000611057207 */ /* 0x000fe40004000000 */
[----:B----4-:R-:W-:Y:S02]  /*0330*/  IADD3 R17, P1, R12, 0x18, RZ ;  /* 0x000000180c117810 */ /* 0x010fe40007f3e0ff */
[----:B------:R-:W-:Y:S02]  /*0340*/  SEL R16, R19, R7, !P0 ;  /* 0x0000000713107207 */ /* 0x000fe40004000000 */
[----:B------:R-:W-:Y:S01]  /*0350*/  ISETP.GE.AND P0, PT, R13, RZ, PT ;  /* 0x000000ff0d00720c */ /* 0x000fe20003f06270 */
[----:B------:R-:W-:Y:S01]  /*0360*/  IMAD.X R7, RZ, RZ, R13, P1 ;  /* 0x000000ffff077224 */ /* 0x000fe200008e060d */
[----:B------:R-:W-:-:S02]  /*0370*/  LEA R14, P1, R4, UR6, 0x2 ;  /* 0x00000006040e7c11 */ /* 0x000fc4000f8210ff */
[----:B------:R-:W-:Y:S02]  /*0380*/  LEA R6, P2, R5, UR6, 0x2 ;  /* 0x0000000605067c11 */ /* 0x000fe4000f8410ff */
[----:B------:R-:W-:Y:S02]  /*0390*/  SEL R13, R7, R13, !P0 ;  /* 0x0000000d070d7207 */ /* 0x000fe40004000000 */
[----:B------:R-:W-:Y:S02]  /*03a0*/  LEA.HI.X R15, R4, UR7, R15, 0x2, P1 ;  /* 0x00000007040f7c11 */ /* 0x000fe400088f140f */
[----:B------:R-:W-:Y:S02]  /*03b0*/  LEA.HI.X R7, R5, UR7, R16, 0x2, P2 ;  /* 0x0000000705077c11 */ /* 0x000fe400090f1410 */
[----:B------:R-:W1:Y:S01]  /*03c0*/  LDC.64 R4, c[0x0][0x230] ;  /* 0x00008c00ff047b82 */ /* 0x000e620000000a00 */
[----:B------:R-:W-:Y:S02]  /*03d0*/  SEL R17, R17, R12, !P0 ;  /* 0x0000000c11117207 */ /* 0x000fe40004000000 */
[----:B------:R-:W-:Y:S01]  /*03e0*/  SHF.R.S32.HI R12, RZ, 0x8, R3 ;  /* 0x00000008ff0c7819 */ /* 0x000fe20000011403 */
[----:B------:R-:W-:-:S02]  /*03f0*/  IMAD R3, R13, 0x60, RZ ;  /* 0x000000600d037824 */ /* 0x000fc400078e02ff */
[----:B------:R-:W-:-:S04]  /*0400*/  IMAD.WIDE.U32 R10, R17, 0x60, R10 ;  /* 0x00000060110a7825 */ /* 0x000fc800078e000a */
[----:B------:R-:W-:-:S04]  /*0410*/  IMAD.WIDE.U32 R18, R17, 0x60, R8 ;  /* 0x0000006011127825 */ /* 0x000fc800078e0008 */
[----:B------:R-:W-:-:S04]  /*0420*/  IMAD.WIDE.U32 R14, R17, 0x60, R14 ;  /* 0x00000060110e7825 */ /* 0x000fc800078e000e */
[----:B------:R-:W-:-:S04]  /*0430*/  IMAD.WIDE.U32 R6, R17, 0x60, R6 ;  /* 0x0000006011067825 */ /* 0x000fc800078e0006 */
[----:B------:R-:W-:Y:S02]  /*0440*/  IMAD R17, R12, 0x240, RZ ;  /* 0x000002400c117824 */ /* 0x000fe400078e02ff */
[----:B------:R-:W-:Y:S02]  /*0450*/  IMAD.IADD R9, R11, 0x1, R3 ;  /* 0x000000010b097824 */ /* 0x000fe400078e0203 */
[C---:B------:R-:W-:Y:S02]  /*0460*/  IMAD.IADD R19, R3.reuse, 0x1, R19 ;  /* 0x0000000103137824 */ /* 0x040fe400078e0213 */
[C---:B------:R-:W-:Y:S02]  /*0470*/  IMAD.IADD R15, R3.reuse, 0x1, R15 ;  /* 0x00000001030f7824 */ /* 0x040fe400078e020f */
[----:B------:R-:W-:Y:S02]  /*0480*/  IMAD.MOV.U32 R8, RZ, RZ, R10 ;  /* 0x000000ffff087224 */ /* 0x000fe400078e000a */
[----:B------:R-:W-:-:S02]  /*0490*/  IMAD.IADD R13, R3, 0x1, R7 ;  /* 0x00000001030d7824 */ /* 0x000fc400078e0207 */
[----:B------:R-:W-:Y:S02]  /*04a0*/  IMAD.MOV.U32 R12, RZ, RZ, R6 ;  /* 0x000000ffff0c7224 */ /* 0x000fe400078e0006 */
[----:B------:R-:W-:-:S04]  /*04b0*/  IMAD.WIDE R8, R17, 0x4, R8 ;  /* 0x0000000411087825 */ /* 0x000fc800078e0208 */
[C---:B------:R-:W-:Y:S02]  /*04c0*/  IMAD.WIDE R10, R17.reuse, 0x4, R18 ;  /* 0x00000004110a7825 */ /* 0x040fe400078e0212 */
[----:B------:R-:W2:Y:S02]  /*04d0*/  LDG.E.EL R9, desc[UR4][R8.64] ;  /* 0x0000000408097981 */ /* 0x000ea4000c2e1900 */
[C---:B------:R-:W-:Y:S02]  /*04e0*/  IMAD.WIDE R6, R17.reuse, 0x4, R14 ;  /* 0x0000000411067825 */ /* 0x040fe400078e020e */
[----:B------:R-:W3:Y:S02]  /*04f0*/  LDG.E.EL R10, desc[UR4][R10.64] ;  /* 0x000000040a0a7981 */ /* 0x000ee4000c2e1900 */
[----:B------:R-:W-:Y:S02]  /*0500*/  IMAD.WIDE R12, R17, 0x4, R12 ;  /* 0x00000004110c7825 */ /* 0x000fe400078e020c */
[----:B------:R-:W2:Y:S02]  /*0510*/  LDG.E.EL R6, desc[UR4][R6.64] ;  /* 0x0000000406067981 */ /* 0x000ea4000c2e1900 */
[----:B-1----:R-:W-:-:S02]  /*0520*/  IMAD.WIDE R4, R2, 0x4, R4 ;  /* 0x0000000402047825 */ /* 0x002fc400078e0204 */
[----:B------:R-:W3:Y:S01]  /*0530*/  LDG.E.EL R13, desc[UR4][R12.64] ;  /* 0x000000040c0d7981 */ /* 0x000ee2000c2e1900 */
[----:B------:R-:W1:Y:S03]  /*0540*/  LDC.64 R2, c[0x0][0x238] ;  /* 0x00008e00ff027b82 */ /* 0x000e660000000a00 */
[----:B------:R-:W4:Y:S01]  /*0550*/  LDG.E.EL.64 R4, desc[UR4][R4.64] ;  /* 0x0000000404047981 */ /* 0x000f22000c2e1b00 */
[----:B-1----:R-:W-:-:S04]  /*0560*/  IMAD.WIDE R2, R0, 0x4, R2 ;  /* 0x0000000400027825 */ /* 0x002fc800078e0202 */
[----:B--2---:R-:W-:Y:S01]  /*0570*/  FADD R14, -R9, R6 ;  /* 0x00000006090e7221 */ /* 0x004fe20000000100 */
[----:B---3--:R-:W-:-:S03]  /*0580*/  FADD R15, -R10, R13 ;  /* 0x0000000d0a0f7221 */ /* 0x008fc60000000100 */
[----:B----4-:R-:W-:Y:S01]  /*0590*/  FFMA R14, R4, R14, R9 ;  /* 0x0000000e040e7223 */ /* 0x010fe20000000009 */
[----:B------:R-:W-:-:S05]  /*05a0*/  FFMA R15, R5, R15, R10 ;  /* 0x0000000f050f7223 */ /* 0x000fca000000000a */
[----:B------:R-:W-:Y:S01]  /*05b0*/  STG.E.64 desc[UR4][R2.64], R14 ;  /* 0x0000000e02007986 */ /* 0x000fe2000c101b04 */
[----:B------:R-:W-:Y:S05]  /*05c0*/  EXIT ;  /* 0x000000000000794d */ /* 0x000fea0003800000 */
.L_x_0:
[----:B------:R-:W-:-:S00]  /*05d0*/  BRA `(.L_x_0) ;  /* 0xfffffffc00fc7947 */ /* 0x000fc0000383ffff */
[----:B------:R-:W-:-:S00]  /*05e0*/  NOP ;  /* 0x0000000000007918 */ /* 0x000fc00000000000 */
        /* <DEDUP_REMOVED lines=9> */
.L_x_1:


//--------------------- .nv.constant0.triton_poi_fused__unsafe_index_add_mul_sub_17 --------------------------
	.section	.nv.constant0.triton_poi_fused__unsafe_index_add_mul_sub_17,"a",@progbits
	.sectionflags	@""
	.align	4
.nv.constant0.triton_poi_fused__unsafe_index_add_mul_sub_17:
	.zero		580
